def matmul_kernel(
    a_ptr,
    b_ptr,
    c_ptr,
    M,
    N,
    K,
    stride_am,
    stride_ak,
    stride_bk,
    stride_bn,
    stride_cm,
    stride_cn,
    BLOCK_M: tl.constexpr,
    BLOCK_N: tl.constexpr,
    BLOCK_K: tl.constexpr,
    GROUP_M: tl.constexpr,
):
    pid = tl.program_id(axis=0)
    num_pid_m = tl.cdiv(M, BLOCK_M)
    num_pid_n = tl.cdiv(N, BLOCK_N)
    num_pid_in_group = GROUP_M * num_pid_n
    group_id = pid // num_pid_in_group
    first_pid_m = group_id * GROUP_M
    group_size_m = min(num_pid_m - first_pid_m, GROUP_M)
    pid_m = first_pid_m + ((pid % num_pid_in_group) % group_size_m)
    pid_n = (pid % num_pid_in_group) // group_size_m

    offs_am = (pid_m * BLOCK_M + tl.arange(0, BLOCK_M)) % M
    offs_bn = (pid_n * BLOCK_N + tl.arange(0, BLOCK_N)) % N
    offs_k = tl.arange(0, BLOCK_K)
    a_ptrs = a_ptr + offs_am[:, None] * stride_am + offs_k[None, :] * stride_ak
    b_ptrs = b_ptr + offs_k[:, None] * stride_bk + offs_bn[None, :] * stride_bn

    acc = tl.zeros((BLOCK_M, BLOCK_N), dtype=tl.float32)
    for kk in range(0, tl.cdiv(K, BLOCK_K)):
        a = tl.load(a_ptrs, mask=offs_k[None, :] < K - kk * BLOCK_K, other=0.0)
        b = tl.load(b_ptrs, mask=offs_k[:, None] < K - kk * BLOCK_K, other=0.0)
        acc = tl.dot(a, b, acc)
        a_ptrs += BLOCK_K * stride_ak
        b_ptrs += BLOCK_K * stride_bk

    c = acc.to(c_ptr.dtype.element_ty)
    offs_cm = pid_m * BLOCK_M + tl.arange(0, BLOCK_M)
    offs_cn = pid_n * BLOCK_N + tl.arange(0, BLOCK_N)
    c_ptrs = c_ptr + offs_cm[:, None] * stride_cm + offs_cn[None, :] * stride_cn
    mask = (offs_cm[:, None] < M) & (offs_cn[None, :] < N)
    tl.store(c_ptrs, c, mask=mask)

# config = {"BLOCK_K": 64, "BLOCK_M": 16, "BLOCK_N": 16, "GROUP_M": 8, "arch": "sm_100", "dtype": "fp16", "num_ctas": 1, "num_stages": 2, "num_warps": 8}
# arch = sm_100


// ===== COMPILED SASS (sm_100a) =====

	.target	sm_100a

	.elftype	@"ET_EXEC"


//--------------------- .note.nv.tkinfo           --------------------------
	.section	.note.nv.tkinfo,"",@"SHT_NOTE"
	.sectionflags	@"SHF_NOTE_NV_TKINFO"
	.tkinfo
        /*0018*/ 	.word	0x00000081
        /*0030*/ 	.string	""
        /*0030*/ 	.string	"ptxas-blackwell"
        /*0030*/ 	.string	"Cuda compilation tools, release 12.9, V12.9.86"
        /*0030*/ 	.string	"Build cuda_12.9.r12.9/compiler.36037853_0"
        /*0030*/ 	.string	"-v  -suppress-debug-info  -lineinfo  -arch sm_100a "



//--------------------- .note.nv.cuver            --------------------------
	.section	.note.nv.cuver,"",@"SHT_NOTE"
	.sectionflags	@"SHF_NOTE_NV_CUVER"
        /*0018*/ 	.short	0x0001
        /*001a*/ 	.short	0x0064
        /*001c*/ 	.short	0x0001
        /*001e*/ 	.short	0x0000
        /*0020*/ 	.short	0x0001
        /*0022*/ 	.short	0x0000


//--------------------- .nv.info                  --------------------------
	.section	.nv.info,"",@"SHT_CUDA_INFO"
	.align	4


	//----- nvinfo : EIATTR_REGCOUNT
	.align		4
        /*0000*/ 	.byte	0x04, 0x2f
        /*0002*/ 	.short	(.L_1 - .L_0)
	.align		4
.L_0:
        /*0004*/ 	.word	index@(matmul_kernel)
        /*0008*/ 	.word	0x00000030


	//----- nvinfo : EIATTR_FRAME_SIZE
	.align		4
.L_1:
        /*000c*/ 	.byte	0x04, 0x11
        /*000e*/ 	.short	(.L_3 - .L_2)
	.align		4
.L_2:
        /*0010*/ 	.word	index@(matmul_kernel)
        /*0014*/ 	.word	0x00000000


	//----- nvinfo : EIATTR_MIN_STACK_SIZE
	.align		4
.L_3:
        /*0018*/ 	.byte	0x04, 0x12
        /*001a*/ 	.short	(.L_5 - .L_4)
	.align		4
.L_4:
        /*001c*/ 	.word	index@(matmul_kernel)
        /*0020*/ 	.word	0x00000000
.L_5:


//--------------------- .nv.info.matmul_kernel    --------------------------
	.section	.nv.info.matmul_kernel,"",@"SHT_CUDA_INFO"
	.sectionflags	@""
	.align	4


	//----- nvinfo : EIATTR_CUDA_API_VERSION
	.align		4
        /*0000*/ 	.byte	0x04, 0x37
        /*0002*/ 	.short	(.L_7 - .L_6)
.L_6:
        /*0004*/ 	.word	0x00000081


	//----- nvinfo : EIATTR_KPARAM_INFO
	.align		4
.L_7:
        /*0008*/ 	.byte	0x04, 0x17
        /*000a*/ 	.short	(.L_9 - .L_8)
.L_8:
        /*000c*/ 	.word	0x00000000
        /*0010*/ 	.short	0x000d
        /*0012*/ 	.short	0x0048
        /*0014*/ 	.byte	0x00, 0xf4, 0x21, 0x00


	//----- nvinfo : EIATTR_KPARAM_INFO
	.align		4
.L_9:
        /*0018*/ 	.byte	0x04, 0x17
        /*001a*/ 	.short	(.L_11 - .L_10)
.L_10:
        /*001c*/ 	.word	0x00000000
        /*0020*/ 	.short	0x000c
        /*0022*/ 	.short	0x0040
        /*0024*/ 	.byte	0x00, 0xf4, 0x21, 0x00


	//----- nvinfo : EIATTR_KPARAM_INFO
	.align		4
.L_11:
        /*0028*/ 	.byte	0x04, 0x17
        /*002a*/ 	.short	(.L_13 - .L_12)
.L_12:
        /*002c*/ 	.word	0x00000000
        /*0030*/ 	.short	0x000b
        /*0032*/ 	.short	0x0038
        /*0034*/ 	.byte	0x00, 0xf0, 0x11, 0x00


	//----- nvinfo : EIATTR_KPARAM_INFO
	.align		4
.L_13:
        /*0038*/ 	.byte	0x04, 0x17
        /*003a*/ 	.short	(.L_15 - .L_14)
.L_14:
        /*003c*/ 	.word	0x00000000
        /*0040*/ 	.short	0x000a
        /*0042*/ 	.short	0x0034
        /*0044*/ 	.byte	0x00, 0xf0, 0x11, 0x00


	//----- nvinfo : EIATTR_KPARAM_INFO
	.align		4
.L_15:
        /*0048*/ 	.byte	0x04, 0x17
        /*004a*/ 	.short	(.L_17 - .L_16)
.L_16:
        /*004c*/ 	.word	0x00000000
        /*0050*/ 	.short	0x0009
        /*0052*/ 	.short	0x0030
        /*0054*/ 	.byte	0x00, 0xf0, 0x11, 0x00


	//----- nvinfo : EIATTR_KPARAM_INFO
	.align		4
.L_17:
        /*0058*/ 	.byte	0x04, 0x17
        /*005a*/ 	.short	(.L_19 - .L_18)
.L_18:
        /*005c*/ 	.word	0x00000000
        /*0060*/ 	.short	0x0008
        /*0062*/ 	.short	0x002c
        /*0064*/ 	.byte	0x00, 0xf0, 0x11, 0x00


	//----- nvinfo : EIATTR_KPARAM_INFO
	.align		4
.L_19:
        /*0068*/ 	.byte	0x04, 0x17
        /*006a*/ 	.short	(.L_21 - .L_20)
.L_20:
        /*006c*/ 	.word	0x00000000
        /*0070*/ 	.short	0x0007
        /*0072*/ 	.short	0x0028
        /*0074*/ 	.byte	0x00, 0xf0, 0x11, 0x00


	//----- nvinfo : EIATTR_KPARAM_INFO
	.align		4
.L_21:
        /*0078*/ 	.byte	0x04, 0x17
        /*007a*/ 	.short	(.L_23 - .L_22)
.L_22:
        /*007c*/ 	.word	0x00000000
        /*0080*/ 	.short	0x0006
        /*0082*/ 	.short	0x0024
        /*0084*/ 	.byte	0x00, 0xf0, 0x11, 0x00


	//----- nvinfo : EIATTR_KPARAM_INFO
	.align		4
.L_23:
        /*0088*/ 	.byte	0x04, 0x17
        /*008a*/ 	.short	(.L_25 - .L_24)
.L_24:
        /*008c*/ 	.word	0x00000000
        /*0090*/ 	.short	0x0005
        /*0092*/ 	.short	0x0020
        /*0094*/ 	.byte	0x00, 0xf0, 0x11, 0x00


	//----- nvinfo : EIATTR_KPARAM_INFO
	.align		4
.L_25:
        /*0098*/ 	.byte	0x04, 0x17
        /*009a*/ 	.short	(.L_27 - .L_26)
.L_26:
        /*009c*/ 	.word	0x00000000
        /*00a0*/ 	.short	0x0004
        /*00a2*/ 	.short	0x001c
        /*00a4*/ 	.byte	0x00, 0xf0, 0x11, 0x00


	//----- nvinfo : EIATTR_KPARAM_INFO
	.align		4
.L_27:
        /*00a8*/ 	.byte	0x04, 0x17
        /*00aa*/ 	.short	(.L_29 - .L_28)
.L_28:
        /*00ac*/ 	.word	0x00000000
        /*00b0*/ 	.short	0x0003
        /*00b2*/ 	.short	0x0018
        /*00b4*/ 	.byte	0x00, 0xf0, 0x11, 0x00


	//----- nvinfo : EIATTR_KPARAM_INFO
	.align		4
.L_29:
        /*00b8*/ 	.byte	0x04, 0x17
        /*00ba*/ 	.short	(.L_31 - .L_30)
.L_30:
        /*00bc*/ 	.word	0x00000000
        /*00c0*/ 	.short	0x0002
        /*00c2*/ 	.short	0x0010
        /*00c4*/ 	.byte	0x00, 0xf4, 0x21, 0x00


	//----- nvinfo : EIATTR_KPARAM_INFO
	.align		4
.L_31:
        /*00c8*/ 	.byte	0x04, 0x17
        /*00ca*/ 	.short	(.L_33 - .L_32)
.L_32:
        /*00cc*/ 	.word	0x00000000
        /*00d0*/ 	.short	0x0001
        /*00d2*/ 	.short	0x0008
        /*00d4*/ 	.byte	0x00, 0xf4, 0x21, 0x00


	//----- nvinfo : EIATTR_KPARAM_INFO
	.align		4
.L_33:
        /*00d8*/ 	.byte	0x04, 0x17
        /*00da*/ 	.short	(.L_35 - .L_34)
.L_34:
        /*00dc*/ 	.word	0x00000000
        /*00e0*/ 	.short	0x0000
        /*00e2*/ 	.short	0x0000
        /*00e4*/ 	.byte	0x00, 0xf4, 0x21, 0x00


	//----- nvinfo : EIATTR_SPARSE_MMA_MASK
	.align		4
.L_35:
        /*00e8*/ 	.byte	0x03, 0x50
        /*00ea*/ 	.short	0x0000


	//----- nvinfo : EIATTR_MAXREG_COUNT
	.align		4
        /*00ec*/ 	.byte	0x03, 0x1b
        /*00ee*/ 	.short	0x00ff


	//----- nvinfo : EIATTR_NUM_BARRIERS
	.align		4
        /*00f0*/ 	.byte	0x02, 0x4c
        /*00f2*/ 	.byte	0x01
	.zero		1


	//----- nvinfo : EIATTR_VRC_CTA_INIT_COUNT
	.align		4
        /*00f4*/ 	.byte	0x02, 0x4a
	.zero		1
	.zero		1


	//----- nvinfo : EIATTR_EXIT_INSTR_OFFSETS
	.align		4
        /*00f8*/ 	.byte	0x04, 0x1c
        /*00fa*/ 	.short	(.L_37 - .L_36)


	//   ....[0]....
.L_36:
        /*00fc*/ 	.word	0x000016b0


	//   ....[1]....
        /*0100*/ 	.word	0x000016e0


	//----- nvinfo : EIATTR_REQNTID
	.align		4
.L_37:
        /*0104*/ 	.byte	0x04, 0x10
        /*0106*/ 	.short	(.L_39 - .L_38)
.L_38:
        /*0108*/ 	.word	0x00000100
        /*010c*/ 	.word	0x00000001
        /*0110*/ 	.word	0x00000001


	//----- nvinfo : EIATTR_CBANK_PARAM_SIZE
	.align		4
.L_39:
        /*0114*/ 	.byte	0x03, 0x19
        /*0116*/ 	.short	0x0050


	//----- nvinfo : EIATTR_PARAM_CBANK
	.align		4
        /*0118*/ 	.byte	0x04, 0x0a
        /*011a*/ 	.short	(.L_41 - .L_40)
	.align		4
.L_40:
        /*011c*/ 	.word	index@(.nv.constant0.matmul_kernel)
        /*0120*/ 	.short	0x0380
        /*0122*/ 	.short	0x0050


	//----- nvinfo : EIATTR_SW_WAR
	.align		4
.L_41:
        /*0124*/ 	.byte	0x04, 0x36
        /*0126*/ 	.short	(.L_43 - .L_42)
.L_42:
        /*0128*/ 	.word	0x00000008
.L_43:


//--------------------- .nv.compat                --------------------------
	.section	.nv.compat,"",@"SHT_CUDA_COMPAT_INFO"
	.align	4
        /*0000*/ 	.byte	0x02, 0x02, 0x01, 0x00, 0x02, 0x05, 0x05, 0x00, 0x02, 0x03, 0x00, 0x00, 0x02, 0x06, 0x01, 0x00


//--------------------- .nv.callgraph             --------------------------
	.section	.nv.callgraph,"",@"SHT_CUDA_CALLGRAPH"
	.align	4
	.sectionentsize	8
	.align		4
        /*0000*/ 	.word	0x00000000
	.align		4
        /*0004*/ 	.word	0xffffffff
	.align		4
        /*0008*/ 	.word	0x00000000
	.align		4
        /*000c*/ 	.word	0xfffffffe
	.align		4
        /*0010*/ 	.word	0x00000000
	.align		4
        /*0014*/ 	.word	0xfffffffd
	.align		4
        /*0018*/ 	.word	0x00000000
	.align		4
        /*001c*/ 	.word	0xfffffffc


//--------------------- .text.matmul_kernel       --------------------------
	.section	.text.matmul_kernel,"ax",@progbits
	.align	128
        .global         matmul_kernel
        .type           matmul_kernel,@function
        .size           matmul_kernel,(.L_x_3 - matmul_kernel)
        .other          matmul_kernel,@"STO_CUDA_ENTRY STV_DEFAULT"
matmul_kernel:
.text.matmul_kernel:
[----:B------:R-:W0:Y:S08]  /*0000*/  LDC R1, c[0x0][0x37c] ;  /* 0x0000df00ff017b82 */ /* 0x000e300000000800 */
[----:B------:R-:W1:Y:S01]  /*0010*/  LDC.64 R12, c[0x0][0x398] ;  /* 0x0000e600ff0c7b82 */ /* 0x000e620000000a00 */
[----:B------:R-:W2:Y:S01]  /*0020*/  S2R R5, SR_CTAID.X ;  /* 0x0000000000057919 */ /* 0x000ea20000002500 */
[----:B------:R-:W-:Y:S01]  /*0030*/  UMOV UR4, 0x400 ;  /* 0x0000040000047882 */ /* 0x000fe20000000000 */
[----:B------:R-:W3:Y:S05]  /*0040*/  LDCU.64 UR6, c[0x0][0x358] ;  /* 0x00006b00ff0677ac */ /* 0x000eea0008000a00 */
[----:B------:R-:W4:Y:S08]  /*0050*/  LDC R33, c[0x0][0x3a0] ;  /* 0x0000e800ff217b82 */ /* 0x000f300000000800 */
[----:B------:R-:W5:Y:S01]  /*0060*/  S2UR UR5, SR_CgaCtaId ;  /* 0x00000000000579c3 */ /* 0x000f620000008800 */
[----:B-1----:R-:W-:-:S05]  /*0070*/  VIADD R0, R13, 0xf ;  /* 0x0000000f0d007836 */ /* 0x002fca0000000000 */
[----:B------:R-:W-:Y:S01]  /*0080*/  SHF.R.S32.HI R3, RZ, 0x1f, R0 ;  /* 0x0000001fff037819 */ /* 0x000fe20000011400 */
[----:B----4-:R-:W-:-:S03]  /*0090*/  VIADD R33, R33, 0x3f ;  /* 0x0000003f21217836 */ /* 0x010fc60000000000 */
[----:B------:R-:W-:Y:S02]  /*00a0*/  LEA.HI R3, R3, R0, RZ, 0x4 ;  /* 0x0000000003037211 */ /* 0x000fe400078f20ff */
[----:B--2---:R-:W-:Y:S02]  /*00b0*/  IABS R8, R5 ;  /* 0x0000000500087213 */ /* 0x004fe40000000000 */
[----:B------:R-:W-:Y:S01]  /*00c0*/  SHF.R.S32.HI R3, RZ, 0x4, R3 ;  /* 0x00000004ff037819 */ /* 0x000fe20000011403 */
[----:B-----5:R-:W-:-:S04]  /*00d0*/  ULEA UR4, UR5, UR4, 0x18 ;  /* 0x0000000405047291 */ /* 0x020fc8000f8ec0ff */
[----:B------:R-:W-:-:S05]  /*00e0*/  IMAD.SHL.U32 R4, R3, 0x8, RZ ;  /* 0x0000000803047824 */ /* 0x000fca00078e00ff */
[-C--:B------:R-:W-:Y:S02]  /*00f0*/  IABS R7, R4.reuse ;  /* 0x0000000400077213 */ /* 0x080fe40000000000 */
[----:B------:R-:W-:Y:S02]  /*0100*/  IABS R10, R4 ;  /* 0x00000004000a7213 */ /* 0x000fe40000000000 */
[----:B------:R-:W1:Y:S08]  /*0110*/  I2F.RP R0, R7 ;  /* 0x0000000700007306 */ /* 0x000e700000209400 */
[----:B-1----:R-:W1:Y:S02]  /*0120*/  MUFU.RCP R0, R0 ;  /* 0x0000000000007308 */ /* 0x002e640000001000 */
[----:B-1----:R-:W-:-:S02]  /*0130*/  VIADD R2, R0, 0xffffffe ;  /* 0x0ffffffe00027836 */ /* 0x002fc40000000000 */
[----:B------:R-:W-:-:S04]  /*0140*/  IMAD.MOV R0, RZ, RZ, -R10 ;  /* 0x000000ffff007224 */ /* 0x000fc800078e0a0a */
[----:B------:R1:W2:Y:S02]  /*0150*/  F2I.FTZ.U32.TRUNC.NTZ R3, R2 ;  /* 0x0000000200037305 */ /* 0x0002a4000021f000 */
[----:B-1----:R-:W-:Y:S02]  /*0160*/  IMAD.MOV.U32 R2, RZ, RZ, RZ ;  /* 0x000000ffff027224 */ /* 0x002fe400078e00ff */
[----:B--2---:R-:W-:-:S04]  /*0170*/  IMAD.MOV R6, RZ, RZ, -R3 ;  /* 0x000000ffff067224 */ /* 0x004fc800078e0a03 */
[----:B------:R-:W-:Y:S02]  /*0180*/  IMAD R9, R6, R7, RZ ;  /* 0x0000000706097224 */ /* 0x000fe400078e02ff */
[----:B------:R-:W-:Y:S02]  /*0190*/  IMAD.MOV.U32 R6, RZ, RZ, R8 ;  /* 0x000000ffff067224 */ /* 0x000fe400078e0008 */
[----:B------:R-:W-:-:S06]  /*01a0*/  IMAD.HI.U32 R3, R3, R9, R2 ;  /* 0x0000000903037227 */ /* 0x000fcc00078e0002 */
[----:B------:R-:W-:-:S04]  /*01b0*/  IMAD.HI.U32 R3, R3, R6, RZ ;  /* 0x0000000603037227 */ /* 0x000fc800078e00ff */
[----:B------:R-:W-:-:S05]  /*01c0*/  IMAD R0, R3, R0, R6 ;  /* 0x0000000003007224 */ /* 0x000fca00078e0206 */
[----:B------:R-:W-:-:S13]  /*01d0*/  ISETP.GT.U32.AND P1, PT, R7, R0, PT ;  /* 0x000000000700720c */ /* 0x000fda0003f24070 */
[----:B------:R-:W-:Y:S02]  /*01e0*/  @!P1 IMAD.IADD R0, R0, 0x1, -R7 ;  /* 0x0000000100009824 */ /* 0x000fe400078e0a07 */
[----:B------:R-:W-:Y:S01]  /*01f0*/  @!P1 VIADD R3, R3, 0x1 ;  /* 0x0000000103039836 */ /* 0x000fe20000000000 */
[----:B------:R-:W-:Y:S02]  /*0200*/  ISETP.NE.AND P1, PT, R4, RZ, PT ;  /* 0x000000ff0400720c */ /* 0x000fe40003f25270 */
[----:B------:R-:W-:Y:S02]  /*0210*/  ISETP.GE.U32.AND P0, PT, R0, R7, PT ;  /* 0x000000070000720c */ /* 0x000fe40003f06070 */
[----:B------:R-:W-:-:S04]  /*0220*/  LOP3.LUT R0, R5, R4, RZ, 0x3c, !PT ;  /* 0x0000000405007212 */ /* 0x000fc800078e3cff */
[----:B------:R-:W-:Y:S01]  /*0230*/  ISETP.GE.AND P2, PT, R0, RZ, PT ;  /* 0x000000ff0000720c */ /* 0x000fe20003f46270 */
[----:B------:R-:W-:-:S06]  /*0240*/  VIADD R0, R12, 0xf ;  /* 0x0000000f0c007836 */ /* 0x000fcc0000000000 */
[----:B------:R-:W-:-:S04]  /*0250*/  @P0 VIADD R3, R3, 0x1 ;  /* 0x0000000103030836 */ /* 0x000fc80000000000 */
[----:B------:R-:W-:Y:S01]  /*0260*/  IMAD.MOV.U32 R2, RZ, RZ, R3 ;  /* 0x000000ffff027224 */ /* 0x000fe200078e0003 */
[----:B------:R-:W-:-:S03]  /*0270*/  SHF.R.S32.HI R3, RZ, 0x1f, R0 ;  /* 0x0000001fff037819 */ /* 0x000fc60000011400 */
[----:B------:R-:W-:Y:S01]  /*0280*/  @!P2 IMAD.MOV R2, RZ, RZ, -R2 ;  /* 0x000000ffff02a224 */ /* 0x000fe200078e0a02 */
[----:B------:R-:W-:Y:S02]  /*0290*/  @!P1 LOP3.LUT R2, RZ, R4, RZ, 0x33, !PT ;  /* 0x00000004ff029212 */ /* 0x000fe400078e33ff */
[----:B------:R-:W-:-:S03]  /*02a0*/  LEA.HI R3, R3, R0, RZ, 0x4 ;  /* 0x0000000003037211 */ /* 0x000fc600078f20ff */
[----:B------:R-:W-:Y:S02]  /*02b0*/  IMAD.SHL.U32 R6, R2, 0x8, RZ ;  /* 0x0000000802067824 */ /* 0x000fe400078e00ff */
[----:B------:R-:W-:-:S03]  /*02c0*/  IMAD.MOV R2, RZ, RZ, -R2 ;  /* 0x000000ffff027224 */ /* 0x000fc600078e0a02 */
[----:B------:R-:W-:Y:S01]  /*02d0*/  LEA.HI.SX32 R3, R3, -R6, 0x1c ;  /* 0x8000000603037211 */ /* 0x000fe200078fe2ff */
[----:B------:R-:W-:-:S03]  /*02e0*/  IMAD R4, R4, R2, R5 ;  /* 0x0000000204047224 */ /* 0x000fc600078e0205 */
[----:B------:R-:W-:Y:S02]  /*02f0*/  VIMNMX R11, PT, PT, R3, 0x8, PT ;  /* 0x00000008030b7848 */ /* 0x000fe40003fe0100 */
[----:B------:R-:W-:Y:S02]  /*0300*/  IABS R9, R4 ;  /* 0x0000000400097213 */ /* 0x000fe40000000000 */
[----:B------:R-:W-:-:S04]  /*0310*/  IABS R7, R11 ;  /* 0x0000000b00077213 */ /* 0x000fc80000000000 */
[----:B------:R-:W1:Y:S08]  /*0320*/  I2F.RP R0, R7 ;  /* 0x0000000700007306 */ /* 0x000e700000209400 */
[----:B-1----:R-:W1:Y:S02]  /*0330*/  MUFU.RCP R0, R0 ;  /* 0x0000000000007308 */ /* 0x002e640000001000 */
[----:B-1----:R-:W-:-:S06]  /*0340*/  VIADD R3, R0, 0xffffffe ;  /* 0x0ffffffe00037836 */ /* 0x002fcc0000000000 */
[----:B------:R-:W1:Y:S02]  /*0350*/  F2I.FTZ.U32.TRUNC.NTZ R3, R3 ;  /* 0x0000000300037305 */ /* 0x000e64000021f000 */
[----:B-1----:R-:W-:-:S04]  /*0360*/  IMAD.MOV R8, RZ, RZ, -R3 ;  /* 0x000000ffff087224 */ /* 0x002fc800078e0a03 */
[----:B------:R-:W-:Y:S01]  /*0370*/  IMAD.MOV.U32 R2, RZ, RZ, R8 ;  /* 0x000000ffff027224 */ /* 0x000fe200078e0008 */
[----:B------:R-:W-:-:S03]  /*0380*/  IABS R8, R11 ;  /* 0x0000000b00087213 */ /* 0x000fc60000000000 */
[----:B------:R-:W-:Y:S02]  /*0390*/  IMAD R5, R2, R7, RZ ;  /* 0x0000000702057224 */ /* 0x000fe400078e02ff */
[----:B------:R-:W-:Y:S02]  /*03a0*/  IMAD.MOV.U32 R2, RZ, RZ, RZ ;  /* 0x000000ffff027224 */ /* 0x000fe400078e00ff */
[----:B------:R-:W-:Y:S02]  /*03b0*/  IMAD.MOV R0, RZ, RZ, -R8 ;  /* 0x000000ffff007224 */ /* 0x000fe400078e0a08 */
[----:B------:R-:W-:-:S06]  /*03c0*/  IMAD.HI.U32 R2, R3, R5, R2 ;  /* 0x0000000503027227 */ /* 0x000fcc00078e0002 */
[----:B------:R-:W-:-:S04]  /*03d0*/  IMAD.HI.U32 R2, R2, R9, RZ ;  /* 0x0000000902027227 */ /* 0x000fc800078e00ff */
[----:B------:R-:W-:Y:S02]  /*03e0*/  IMAD R0, R2, R0, R9 ;  /* 0x0000000002007224 */ /* 0x000fe400078e0209 */
[----:B------:R-:W1:Y:S03]  /*03f0*/  S2R R9, SR_TID.X ;  /* 0x0000000000097919 */ /* 0x000e660000002100 */
[----:B------:R-:W-:-:S13]  /*0400*/  ISETP.GT.U32.AND P1, PT, R7, R0, PT ;  /* 0x000000000700720c */ /* 0x000fda0003f24070 */
[----:B------:R-:W-:Y:S02]  /*0410*/  @!P1 IMAD.IADD R0, R0, 0x1, -R7 ;  /* 0x0000000100009824 */ /* 0x000fe400078e0a07 */
[----:B------:R-:W-:Y:S01]  /*0420*/  @!P1 VIADD R2, R2, 0x1 ;  /* 0x0000000102029836 */ /* 0x000fe20000000000 */
[----:B------:R-:W-:Y:S02]  /*0430*/  ISETP.NE.AND P1, PT, R11, RZ, PT ;  /* 0x000000ff0b00720c */ /* 0x000fe40003f25270 */
[----:B------:R-:W-:Y:S02]  /*0440*/  ISETP.GE.U32.AND P0, PT, R0, R7, PT ;  /* 0x000000070000720c */ /* 0x000fe40003f06070 */
[----:B------:R-:W-:-:S04]  /*0450*/  LOP3.LUT R0, R4, R11, RZ, 0x3c, !PT ;  /* 0x0000000b04007212 */ /* 0x000fc800078e3cff */
[----:B------:R-:W-:Y:S02]  /*0460*/  ISETP.GE.AND P2, PT, R0, RZ, PT ;  /* 0x000000ff0000720c */ /* 0x000fe40003f46270 */
[----:B-1----:R-:W-:-:S05]  /*0470*/  LOP3.LUT R3, R9, 0xf, RZ, 0xc0, !PT ;  /* 0x0000000f09037812 */ /* 0x002fca00078ec0ff */
[----:B------:R-:W-:Y:S01]  /*0480*/  @P0 VIADD R2, R2, 0x1 ;  /* 0x0000000102020836 */ /* 0x000fe20000000000 */
[----:B------:R-:W-:-:S05]  /*0490*/  ISETP.GT.AND P0, PT, R33, 0x3f, PT ;  /* 0x0000003f2100780c */ /* 0x000fca0003f04270 */
[----:B------:R-:W-:Y:S01]  /*04a0*/  @!P2 IMAD.MOV R2, RZ, RZ, -R2 ;  /* 0x000000ffff02a224 */ /* 0x000fe200078e0a02 */
[----:B------:R-:W-:-:S05]  /*04b0*/  @!P1 LOP3.LUT R2, RZ, R11, RZ, 0x33, !PT ;  /* 0x0000000bff029212 */ /* 0x000fca00078e33ff */
[----:B------:R-:W-:Y:S02]  /*04c0*/  IMAD.MOV R0, RZ, RZ, -R2 ;  /* 0x000000ffff007224 */ /* 0x000fe400078e0a02 */
[----:B------:R-:W-:Y:S01]  /*04d0*/  @!P0 IMAD.SHL.U32 R26, R9, 0x20, RZ ;  /* 0x00000020091a8824 */ /* 0x000fe200078e00ff */
[----:B------:R-:W-:Y:S01]  /*04e0*/  @!P0 PRMT R5, RZ, 0x7610, R5 ;  /* 0x00007610ff058816 */ /* 0x000fe20000000005 */
[----:B------:R-:W-:Y:S01]  /*04f0*/  IMAD R0, R11, R0, R4 ;  /* 0x000000000b007224 */ /* 0x000fe200078e0204 */
[----:B------:R-:W-:Y:S01]  /*0500*/  SHF.R.U32.HI R4, RZ, 0x4, R9 ;  /* 0x00000004ff047819 */ /* 0x000fe20000011609 */
[----:B------:R-:W-:Y:S01]  /*0510*/  @!P0 IMAD.SHL.U32 R25, R9, 0x10, RZ ;  /* 0x0000001009198824 */ /* 0x000fe200078e00ff */
[----:B------:R-:W-:Y:S01]  /*0520*/  @!P0 PRMT R14, RZ, 0x7610, R14 ;  /* 0x00007610ff0e8816 */ /* 0x000fe2000000000e */
[----:B------:R-:W-:Y:S01]  /*0530*/  IMAD.IADD R0, R6, 0x1, R0 ;  /* 0x0000000106007824 */ /* 0x000fe200078e0200 */
[----:B------:R-:W-:Y:S01]  /*0540*/  SGXT.U32 R4, R4, 0x4 ;  /* 0x000000040404781a */ /* 0x000fe20000000000 */
[----:B------:R-:W-:Y:S01]  /*0550*/  IMAD.SHL.U32 R2, R2, 0x10, RZ ;  /* 0x0000001002027824 */ /* 0x000fe200078e00ff */
[----:B------:R-:W-:Y:S01]  /*0560*/  @!P0 PRMT R5, R5, 0x5410, RZ ;  /* 0x0000541005058816 */ /* 0x000fe200000000ff */
[----:B------:R-:W-:Y:S01]  /*0570*/  IMAD R0, R0, 0x10, R3 ;  /* 0x0000001000007824 */ /* 0x000fe200078e0203 */
[----:B------:R-:W-:-:S02]  /*0580*/  SHF.R.U32.HI R3, RZ, 0x4, R9 ;  /* 0x00000004ff037819 */ /* 0x000fc40000011609 */
[----:B------:R-:W-:Y:S02]  /*0590*/  @!P0 PRMT R14, R14, 0x5410, RZ ;  /* 0x000054100e0e8816 */ /* 0x000fe400000000ff */
[----:B------:R-:W-:Y:S01]  /*05a0*/  @!P0 LOP3.LUT R26, R26, 0x60, RZ, 0xc0, !PT ;  /* 0x000000601a1a8812 */ /* 0x000fe200078ec0ff */
[----:B0--3--:R-:W-:Y:S06]  /*05b0*/  @!P0 BRA `(.L_x_0) ;  /* 0x0000000c00948947 */ /* 0x009fec0003800000 */
[----:B------:R-:W-:Y:S01]  /*05c0*/  IABS R6, R12 ;  /* 0x0000000c00067213 */ /* 0x000fe20000000000 */
[----:B------:R-:W-:Y:S01]  /*05d0*/  IMAD.SHL.U32 R26, R9, 0x20, RZ ;  /* 0x00000020091a7824 */ /* 0x000fe200078e00ff */
[----:B------:R-:W-:Y:S01]  /*05e0*/  IABS R5, R13 ;  /* 0x0000000d00057213 */ /* 0x000fe20000000000 */
[----:B------:R-:W0:Y:S01]  /*05f0*/  LDCU UR5, c[0x0][0x3b0] ;  /* 0x00007600ff0577ac */ /* 0x000e220008000800 */
[----:B------:R-:W1:Y:S01]  /*0600*/  I2F.RP R8, R6 ;  /* 0x0000000600087306 */ /* 0x000e620000209400 */
[----:B------:R-:W-:Y:S02]  /*0610*/  IABS R16, R0 ;  /* 0x0000000000107213 */ /* 0x000fe40000000000 */
[----:B------:R-:W-:Y:S01]  /*0620*/  ISETP.NE.AND P3, PT, R12, RZ, PT ;  /* 0x000000ff0c00720c */ /* 0x000fe20003f65270 */
[----:B------:R-:W2:Y:S04]  /*0630*/  LDCU.128 UR12, c[0x0][0x380] ;  /* 0x00007000ff0c77ac */ /* 0x000ea80008000c00 */
[----:B------:R-:W3:Y:S01]  /*0640*/  I2F.RP R7, R5 ;  /* 0x0000000500077306 */ /* 0x000ee20000209400 */
[----:B------:R-:W4:Y:S07]  /*0650*/  LDCU UR8, c[0x0][0x3a4] ;  /* 0x00007480ff0877ac */ /* 0x000f2e0008000800 */
[----:B-1----:R-:W1:Y:S08]  /*0660*/  MUFU.RCP R8, R8 ;  /* 0x0000000800087308 */ /* 0x002e700000001000 */
[----:B---3--:R-:W3:Y:S01]  /*0670*/  MUFU.RCP R7, R7 ;  /* 0x0000000700077308 */ /* 0x008ee20000001000 */
[----:B-1----:R-:W-:Y:S01]  /*0680*/  VIADD R14, R8, 0xffffffe ;  /* 0x0ffffffe080e7836 */ /* 0x002fe20000000000 */
[----:B------:R-:W-:-:S06]  /*0690*/  SHF.R.S32.HI R8, RZ, 0x1f, R33 ;  /* 0x0000001fff087819 */ /* 0x000fcc0000011421 */
[----:B------:R1:W5:Y:S01]  /*06a0*/  F2I.FTZ.U32.TRUNC.NTZ R15, R14 ;  /* 0x0000000e000f7305 */ /* 0x000362000021f000 */
[----:B------:R-:W-:Y:S01]  /*06b0*/  LEA.HI R33, R8, R33, RZ, 0x6 ;  /* 0x0000002108217211 */ /* 0x000fe200078f30ff */
[----:B---3--:R-:W-:-:S03]  /*06c0*/  VIADD R10, R7, 0xffffffe ;  /* 0x0ffffffe070a7836 */ /* 0x008fc60000000000 */
[----:B------:R-:W-:-:S03]  /*06d0*/  SHF.R.S32.HI R33, RZ, 0x6, R33 ;  /* 0x00000006ff217819 */ /* 0x000fc60000011421 */
[----:B------:R-:W3:Y:S01]  /*06e0*/  F2I.FTZ.U32.TRUNC.NTZ R11, R10 ;  /* 0x0000000a000b7305 */ /* 0x000ee2000021f000 */
[----:B-1----:R-:W-:Y:S02]  /*06f0*/  IMAD.MOV.U32 R14, RZ, RZ, RZ ;  /* 0x000000ffff0e7224 */ /* 0x002fe400078e00ff */
[----:B-----5:R-:W-:-:S04]  /*0700*/  IMAD.MOV R17, RZ, RZ, -R15 ;  /* 0x000000ffff117224 */ /* 0x020fc800078e0a0f */
[----:B------:R-:W-:-:S04]  /*0710*/  IMAD R17, R17, R6, RZ ;  /* 0x0000000611117224 */ /* 0x000fc800078e02ff */
[----:B------:R-:W-:Y:S01]  /*0720*/  IMAD.HI.U32 R15, R15, R17, R14 ;  /* 0x000000110f0f7227 */ /* 0x000fe200078e000e */
[----:B------:R-:W-:Y:S02]  /*0730*/  LOP3.LUT R14, R9, 0x7, RZ, 0xc0, !PT ;  /* 0x00000007090e7812 */ /* 0x000fe400078ec0ff */
[----:B------:R-:W-:Y:S01]  /*0740*/  LOP3.LUT R17, R26, 0x400, RZ, 0xc0, !PT ;  /* 0x000004001a117812 */ /* 0x000fe200078ec0ff */
[----:B---3--:R-:W-:Y:S02]  /*0750*/  IMAD.MOV R10, RZ, RZ, -R11 ;  /* 0x000000ffff0a7224 */ /* 0x008fe400078e0a0b */
[----:B------:R-:W-:-:S04]  /*0760*/  IMAD.HI.U32 R15, R15, R16, RZ ;  /* 0x000000100f0f7227 */ /* 0x000fc800078e00ff */
[----:B------:R-:W-:Y:S02]  /*0770*/  IMAD.MOV R15, RZ, RZ, -R15 ;  /* 0x000000ffff0f7224 */ /* 0x000fe400078e0a0f */
[----:B------:R-:W-:Y:S02]  /*0780*/  IMAD R7, R10, R5, RZ ;  /* 0x000000050a077224 */ /* 0x000fe400078e02ff */
[----:B------:R-:W-:Y:S01]  /*0790*/  IMAD R8, R6, R15, R16 ;  /* 0x0000000f06087224 */ /* 0x000fe200078e0210 */
[----:B------:R-:W-:Y:S01]  /*07a0*/  SHF.R.U32.HI R15, RZ, 0x6, R9 ;  /* 0x00000006ff0f7819 */ /* 0x000fe20000011609 */
[----:B------:R-:W-:Y:S02]  /*07b0*/  IMAD.MOV.U32 R10, RZ, RZ, RZ ;  /* 0x000000ffff0a7224 */ /* 0x000fe400078e00ff */
[----:B------:R-:W-:Y:S01]  /*07c0*/  IMAD R17, R14, 0x80, R17 ;  /* 0x000000800e117824 */ /* 0x000fe200078e0211 */
[----:B------:R-:W-:Y:S01]  /*07d0*/  SGXT.U32 R15, R15, 0x2 ;  /* 0x000000020f0f781a */ /* 0x000fe20000000000 */
[----:B------:R-:W-:Y:S01]  /*07e0*/  IMAD.HI.U32 R10, R11, R7, R10 ;  /* 0x000000070b0a7227 */ /* 0x000fe200078e000a */
[----:B------:R-:W-:-:S02]  /*07f0*/  ISETP.GT.U32.AND P0, PT, R6, R8, PT ;  /* 0x000000080600720c */ /* 0x000fc40003f04070 */
[----:B------:R-:W-:Y:S01]  /*0800*/  LOP3.LUT R25, R2, R15, RZ, 0xfc, !PT ;  /* 0x0000000f02197212 */ /* 0x000fe200078efcff */
[----:B------:R-:W-:Y:S02]  /*0810*/  IMAD.SHL.U32 R7, R9, 0x2, RZ ;  /* 0x0000000209077824 */ /* 0x000fe400078e00ff */
[----:B------:R-:W-:Y:S01]  /*0820*/  IMAD.SHL.U32 R14, R14, 0x10, RZ ;  /* 0x000000100e0e7824 */ /* 0x000fe200078e00ff */
[C---:B------:R-:W-:Y:S02]  /*0830*/  LOP3.LUT R22, R25.reuse, 0xc, RZ, 0xfc, !PT ;  /* 0x0000000c19167812 */ /* 0x040fe400078efcff */
[C---:B------:R-:W-:Y:S02]  /*0840*/  LOP3.LUT R19, R25.reuse, 0x8, RZ, 0xfc, !PT ;  /* 0x0000000819137812 */ /* 0x040fe400078efcff */
[----:B------:R-:W-:Y:S02]  /*0850*/  LOP3.LUT R21, R25, 0x4, RZ, 0xfc, !PT ;  /* 0x0000000419157812 */ /* 0x000fe400078efcff */
[----:B------:R-:W-:Y:S01]  /*0860*/  IABS R16, R22 ;  /* 0x0000001600107213 */ /* 0x000fe20000000000 */
[----:B------:R-:W-:Y:S01]  /*0870*/  @!P0 IMAD.IADD R8, R8, 0x1, -R6 ;  /* 0x0000000108088824 */ /* 0x000fe200078e0a06 */
[----:B------:R-:W-:-:S02]  /*0880*/  IABS R18, R19 ;  /* 0x0000001300127213 */ /* 0x000fc40000000000 */
[----:B------:R-:W-:Y:S01]  /*0890*/  IABS R20, R21 ;  /* 0x0000001500147213 */ /* 0x000fe20000000000 */
[----:B------:R-:W-:Y:S01]  /*08a0*/  IMAD.HI.U32 R11, R10, R16, RZ ;  /* 0x000000100a0b7227 */ /* 0x000fe200078e00ff */
[----:B------:R-:W-:Y:S02]  /*08b0*/  IABS R23, R25 ;  /* 0x0000001900177213 */ /* 0x000fe40000000000 */
[----:B------:R-:W-:Y:S01]  /*08c0*/  LOP3.LUT R28, R14, 0x30, R7, 0x78, !PT ;  /* 0x000000300e1c7812 */ /* 0x000fe200078e7807 */
[----:B------:R-:W-:Y:S01]  /*08d0*/  IMAD.HI.U32 R14, R10, R18, RZ ;  /* 0x000000120a0e7227 */ /* 0x000fe200078e00ff */
[----:B------:R-:W-:Y:S02]  /*08e0*/  ISETP.GT.U32.AND P0, PT, R6, R8, PT ;  /* 0x000000080600720c */ /* 0x000fe40003f04070 */
[----:B------:R-:W-:Y:S01]  /*08f0*/  ISETP.GE.AND P1, PT, R25, RZ, PT ;  /* 0x000000ff1900720c */ /* 0x000fe20003f26270 */
[----:B------:R-:W-:-:S04]  /*0900*/  IMAD.HI.U32 R15, R10, R20, RZ ;  /* 0x000000140a0f7227 */ /* 0x000fc800078e00ff */
[----:B------:R-:W-:-:S04]  /*0910*/  IMAD.HI.U32 R10, R10, R23, RZ ;  /* 0x000000170a0a7227 */ /* 0x000fc800078e00ff */
[----:B------:R-:W-:Y:S02]  /*0920*/  IMAD.MOV R11, RZ, RZ, -R11 ;  /* 0x000000ffff0b7224 */ /* 0x000fe400078e0a0b */
[----:B------:R-:W-:Y:S02]  /*0930*/  IMAD.MOV R14, RZ, RZ, -R14 ;  /* 0x000000ffff0e7224 */ /* 0x000fe400078e0a0e */
[----:B------:R-:W-:Y:S02]  /*0940*/  IMAD.MOV R24, RZ, RZ, -R10 ;  /* 0x000000ffff187224 */ /* 0x000fe400078e0a0a */
[C---:B------:R-:W-:Y:S01]  /*0950*/  IMAD R10, R5.reuse, R11, R16 ;  /* 0x0000000b050a7224 */ /* 0x040fe200078e0210 */
[----:B------:R-:W-:Y:S01]  /*0960*/  SHF.R.S32.HI R11, RZ, 0x6, R9 ;  /* 0x00000006ff0b7819 */ /* 0x000fe20000011409 */
[C---:B------:R-:W-:Y:S02]  /*0970*/  IMAD R14, R5.reuse, R14, R18 ;  /* 0x0000000e050e7224 */ /* 0x040fe400078e0212 */
[----:B------:R-:W-:Y:S01]  /*0980*/  IMAD.MOV R15, RZ, RZ, -R15 ;  /* 0x000000ffff0f7224 */ /* 0x000fe200078e0a0f */
[C---:B------:R-:W-:Y:S01]  /*0990*/  ISETP.GT.U32.AND P5, PT, R5.reuse, R10, PT ;  /* 0x0000000a0500720c */ /* 0x040fe20003fa4070 */
[----:B------:R-:W-:Y:S01]  /*09a0*/  @!P0 IMAD.IADD R8, R8, 0x1, -R6 ;  /* 0x0000000108088824 */ /* 0x000fe200078e0a06 */
[C---:B------:R-:W-:Y:S01]  /*09b0*/  ISETP.GT.U32.AND P6, PT, R5.reuse, R14, PT ;  /* 0x0000000e0500720c */ /* 0x040fe20003fc4070 */
[C---:B------:R-:W-:Y:S01]  /*09c0*/  IMAD R16, R5.reuse, R15, R20 ;  /* 0x0000000f05107224 */ /* 0x040fe200078e0214 */
[----:B------:R-:W-:Y:S01]  /*09d0*/  ISETP.GE.AND P0, PT, R0, RZ, PT ;  /* 0x000000ff0000720c */ /* 0x000fe20003f06270 */
[C---:B------:R-:W-:Y:S01]  /*09e0*/  IMAD R20, R5.reuse, R24, R23 ;  /* 0x0000001805147224 */ /* 0x040fe200078e0217 */
[----:B------:R-:W-:Y:S01]  /*09f0*/  SHF.R.S32.HI R15, RZ, 0x2, R9 ;  /* 0x00000002ff0f7819 */ /* 0x000fe20000011409 */
[----:B------:R-:W1:Y:S01]  /*0a00*/  LDC R23, c[0x0][0x3a8] ;  /* 0x0000ea00ff177b82 */ /* 0x000e620000000800 */
[----:B------:R-:W-:Y:S01]  /*0a10*/  ISETP.GT.U32.AND P4, PT, R5, R16, PT ;  /* 0x000000100500720c */ /* 0x000fe20003f84070 */
[----:B------:R-:W-:Y:S01]  /*0a20*/  IMAD.SHL.U32 R25, R9, 0x10, RZ ;  /* 0x0000001009197824 */ /* 0x000fe200078e00ff */
[----:B------:R-:W-:Y:S01]  /*0a30*/  ISETP.GT.U32.AND P2, PT, R5, R20, PT ;  /* 0x000000140500720c */ /* 0x000fe20003f44070 */
[----:B------:R-:W-:Y:S01]  /*0a40*/  VIADD R18, R3, 0x30 ;  /* 0x0000003003127836 */ /* 0x000fe20000000000 */
[----:B------:R-:W-:Y:S01]  /*0a50*/  LOP3.LUT R6, R9, 0xc0, RZ, 0xc0, !PT ;  /* 0x000000c009067812 */ /* 0x000fe200078ec0ff */
[--C-:B------:R-:W-:Y:S01]  /*0a60*/  @!P5 IMAD.IADD R10, R10, 0x1, -R5.reuse ;  /* 0x000000010a0ad824 */ /* 0x100fe200078e0a05 */
[----:B------:R-:W-:Y:S01]  /*0a70*/  SGXT R15, R15, 0x1 ;  /* 0x000000010f0f781a */ /* 0x000fe20000000200 */
[--C-:B------:R-:W-:Y:S01]  /*0a80*/  @!P6 IMAD.IADD R14, R14, 0x1, -R5.reuse ;  /* 0x000000010e0ee824 */ /* 0x100fe200078e0a05 */
[----:B------:R-:W-:Y:S01]  /*0a90*/  SHF.R.U32.HI R6, RZ, 0x2, R6 ;  /* 0x00000002ff067819 */ /* 0x000fe20000011606 */
[----:B------:R-:W-:Y:S01]  /*0aa0*/  @!P0 IMAD.MOV R8, RZ, RZ, -R8 ;  /* 0x000000ffff088224 */ /* 0x000fe200078e0a08 */
[C---:B------:R-:W-:Y:S01]  /*0ab0*/  ISETP.GT.U32.AND P6, PT, R5.reuse, R10, PT ;  /* 0x0000000a0500720c */ /* 0x040fe20003fc4070 */
[----:B------:R-:W3:Y:S01]  /*0ac0*/  LDC R24, c[0x0][0x3ac] ;  /* 0x0000eb00ff187b82 */ /* 0x000ee20000000800 */
[----:B------:R-:W-:Y:S01]  /*0ad0*/  ISETP.GT.U32.AND P5, PT, R5, R14, PT ;  /* 0x0000000e0500720c */ /* 0x000fe20003fa4070 */
[--C-:B------:R-:W-:Y:S01]  /*0ae0*/  @!P4 IMAD.IADD R16, R16, 0x1, -R5.reuse ;  /* 0x000000011010c824 */ /* 0x100fe200078e0a05 */
[----:B------:R-:W-:Y:S01]  /*0af0*/  ISETP.GE.AND P0, PT, R22, RZ, PT ;  /* 0x000000ff1600720c */ /* 0x000fe20003f06270 */
[----:B------:R-:W-:Y:S01]  /*0b00*/  @!P2 IMAD.IADD R20, R20, 0x1, -R5 ;  /* 0x000000011414a824 */ /* 0x000fe200078e0a05 */
[----:B------:R-:W-:Y:S01]  /*0b10*/  LOP3.LUT R15, R15, 0x90, RZ, 0xc0, !PT ;  /* 0x000000900f0f7812 */ /* 0x000fe200078ec0ff */
[----:B------:R-:W-:Y:S01]  /*0b20*/  IMAD.IADD R28, R17, 0x1, R28 ;  /* 0x00000001111c7824 */ /* 0x000fe200078e021c */
[----:B------:R-:W-:-:S02]  /*0b30*/  ISETP.GT.U32.AND P2, PT, R5, R16, PT ;  /* 0x000000100500720c */ /* 0x000fc40003f44070 */
[----:B------:R-:W-:Y:S02]  /*0b40*/  ISETP.GT.U32.AND P4, PT, R5, R20, PT ;  /* 0x000000140500720c */ /* 0x000fe40003f84070 */
[----:B------:R-:W-:Y:S01]  /*0b50*/  LOP3.LUT R31, R6, 0x1fe, R7, 0x78, !PT ;  /* 0x000001fe061f7812 */ /* 0x000fe200078e7807 */
[--C-:B------:R-:W-:Y:S01]  /*0b60*/  @!P6 IMAD.IADD R10, R10, 0x1, -R5.reuse ;  /* 0x000000010a0ae824 */ /* 0x100fe200078e0a05 */
[----:B------:R-:W-:Y:S01]  /*0b70*/  ISETP.GE.AND P6, PT, R19, RZ, PT ;  /* 0x000000ff1300720c */ /* 0x000fe20003fc6270 */
[--C-:B------:R-:W-:Y:S01]  /*0b80*/  @!P5 IMAD.IADD R14, R14, 0x1, -R5.reuse ;  /* 0x000000010e0ed824 */ /* 0x100fe200078e0a05 */
[----:B------:R-:W-:Y:S01]  /*0b90*/  ISETP.GE.AND P5, PT, R21, RZ, PT ;  /* 0x000000ff1500720c */ /* 0x000fe20003fa6270 */
[----:B------:R-:W-:Y:S01]  /*0ba0*/  @!P0 IMAD.MOV R10, RZ, RZ, -R10 ;  /* 0x000000ffff0a8224 */ /* 0x000fe200078e0a0a */
[----:B------:R-:W-:Y:S01]  /*0bb0*/  LOP3.LUT R6, R15, 0x60, R26, 0xf8, !PT ;  /* 0x000000600f067812 */ /* 0x000fe200078ef81a */
[-C--:B-1----:R-:W-:Y:S01]  /*0bc0*/  IMAD R18, R18, R23.reuse, RZ ;  /* 0x0000001712127224 */ /* 0x082fe200078e02ff */
[----:B------:R-:W-:Y:S01]  /*0bd0*/  LOP3.LUT R29, R25, 0x100, RZ, 0xc0, !PT ;  /* 0x00000100191d7812 */ /* 0x000fe200078ec0ff */
[----:B------:R-:W-:Y:S01]  /*0be0*/  @!P2 IMAD.IADD R16, R16, 0x1, -R5 ;  /* 0x000000011010a824 */ /* 0x000fe200078e0a05 */
[----:B------:R-:W-:Y:S01]  /*0bf0*/  LOP3.LUT R6, R6, 0x10, R7, 0x78, !PT ;  /* 0x0000001006067812 */ /* 0x000fe200078e7807 */
[----:B------:R-:W-:Y:S01]  /*0c00*/  @!P4 IMAD.IADD R20, R20, 0x1, -R5 ;  /* 0x000000011414c824 */ /* 0x000fe200078e0a05 */
[----:B------:R-:W-:Y:S01]  /*0c10*/  SGXT R11, R11, 0x1 ;  /* 0x000000010b0b781a */ /* 0x000fe20000000200 */
[----:B------:R-:W-:Y:S01]  /*0c20*/  IMAD R21, R4, R23, RZ ;  /* 0x0000001704157224 */ /* 0x000fe200078e02ff */
[----:B------:R-:W-:Y:S01]  /*0c30*/  @!P3 LOP3.LUT R8, RZ, R12, RZ, 0x33, !PT ;  /* 0x0000000cff08b212 */ /* 0x000fe200078e33ff */
[----:B------:R-:W-:Y:S01]  /*0c40*/  @!P6 IMAD.MOV R14, RZ, RZ, -R14 ;  /* 0x000000ffff0ee224 */ /* 0x000fe200078e0a0e */
[----:B------:R-:W-:Y:S01]  /*0c50*/  ISETP.NE.AND P2, PT, R13, RZ, PT ;  /* 0x000000ff0d00720c */ /* 0x000fe20003f45270 */
[----:B------:R-:W-:Y:S01]  /*0c60*/  @!P5 IMAD.MOV R16, RZ, RZ, -R16 ;  /* 0x000000ffff10d224 */ /* 0x000fe200078e0a10 */
[----:B------:R-:W-:Y:S01]  /*0c70*/  IADD3 R29, PT, PT, R6, UR4, R29 ;  /* 0x00000004061d7c10 */ /* 0x000fe2000fffe01d */
[----:B------:R-:W-:Y:S01]  /*0c80*/  @!P1 IMAD.MOV R20, RZ, RZ, -R20 ;  /* 0x000000ffff149224 */ /* 0x000fe200078e0a14 */
[----:B------:R-:W-:Y:S01]  /*0c90*/  LOP3.LUT R13, RZ, R13, RZ, 0x33, !PT ;  /* 0x0000000dff0d7212 */ /* 0x000fe200078e33ff */
[----:B----4-:R-:W-:Y:S01]  /*0ca0*/  IMAD R8, R8, UR8, RZ ;  /* 0x0000000808087c24 */ /* 0x010fe2000f8e02ff */
[----:B------:R-:W-:-:S02]  /*0cb0*/  LOP3.LUT R12, R4, 0x20, RZ, 0xfc, !PT ;  /* 0x00000020040c7812 */ /* 0x000fc400078efcff */
[----:B------:R-:W-:Y:S01]  /*0cc0*/  LOP3.LUT R32, R11, 0x90, RZ, 0xc0, !PT ;  /* 0x000000900b207812 */ /* 0x000fe200078ec0ff */
[----:B------:R-:W-:Y:S01]  /*0cd0*/  IMAD.WIDE R44, R8, 0x2, RZ ;  /* 0x00000002082c7825 */ /* 0x000fe200078e02ff */
[----:B------:R-:W-:Y:S02]  /*0ce0*/  LOP3.LUT R6, R4, 0x10, RZ, 0xfc, !PT ;  /* 0x0000001004067812 */ /* 0x000fe400078efcff */
[C---:B------:R-:W-:Y:S01]  /*0cf0*/  SEL R10, R13.reuse, R10, !P2 ;  /* 0x0000000a0d0a7207 */ /* 0x040fe20005000000 */
[-C--:B------:R-:W-:Y:S01]  /*0d00*/  IMAD R12, R12, R23.reuse, RZ ;  /* 0x000000170c0c7224 */ /* 0x080fe200078e02ff */
[C---:B------:R-:W-:Y:S02]  /*0d10*/  SEL R14, R13.reuse, R14, !P2 ;  /* 0x0000000e0d0e7207 */ /* 0x040fe40005000000 */
[C---:B------:R-:W-:Y:S01]  /*0d20*/  SEL R16, R13.reuse, R16, !P2 ;  /* 0x000000100d107207 */ /* 0x040fe20005000000 */
[----:B0-----:R-:W-:Y:S01]  /*0d30*/  IMAD R10, R10, UR5, RZ ;  /* 0x000000050a0a7c24 */ /* 0x001fe2000f8e02ff */
[----:B------:R-:W-:Y:S01]  /*0d40*/  LOP3.LUT R32, R32, 0x17e, R7, 0x78, !PT ;  /* 0x0000017e20207812 */ /* 0x000fe200078e7807 */
[----:B------:R-:W-:Y:S01]  /*0d50*/  IMAD R7, R6, R23, RZ ;  /* 0x0000001706077224 */ /* 0x000fe200078e02ff */
[----:B------:R-:W-:Y:S01]  /*0d60*/  SEL R13, R13, R20, !P2 ;  /* 0x000000140d0d7207 */ /* 0x000fe20005000000 */
[----:B------:R-:W-:Y:S01]  /*0d70*/  IMAD R14, R14, UR5, RZ ;  /* 0x000000050e0e7c24 */ /* 0x000fe2000f8e02ff */
[----:B--2---:R-:W-:Y:S01]  /*0d80*/  LEA R4, P2, R12, UR12, 0x1 ;  /* 0x0000000c0c047c11 */ /* 0x004fe2000f8408ff */
[----:B------:R-:W-:Y:S01]  /*0d90*/  IMAD R16, R16, UR5, RZ ;  /* 0x0000000510107c24 */ /* 0x000fe2000f8e02ff */
[----:B------:R-:W-:Y:S01]  /*0da0*/  LEA R3, P1, R18, UR12, 0x1 ;  /* 0x0000000c12037c11 */ /* 0x000fe2000f8208ff */
[----:B------:R-:W-:Y:S01]  /*0db0*/  IMAD R13, R13, UR5, RZ ;  /* 0x000000050d0d7c24 */ /* 0x000fe2000f8e02ff */
[----:B------:R-:W-:Y:S01]  /*0dc0*/  LEA R20, P3, R7, UR12, 0x1 ;  /* 0x0000000c07147c11 */ /* 0x000fe2000f8608ff */
[----:B------:R-:W-:Y:S01]  /*0dd0*/  IMAD.SHL.U32 R23, R23, 0x40, RZ ;  /* 0x0000004017177824 */ /* 0x000fe200078e00ff */
[----:B------:R-:W-:Y:S01]  /*0de0*/  LEA.HI.X.SX32 R6, R12, UR13, 0x1, P2 ;  /* 0x0000000d0c067c11 */ /* 0x000fe200090f0eff */
[----:B------:R-:W0:Y:S01]  /*0df0*/  LDCU UR5, c[0x0][0x3a0] ;  /* 0x00007400ff0577ac */ /* 0x000e220008000800 */
[----:B------:R-:W-:-:S02]  /*0e00*/  LOP3.LUT R9, R9, 0x3f, RZ, 0xc0, !PT ;  /* 0x0000003f09097812 */ /* 0x000fc400078ec0ff */
[----:B------:R-:W-:Y:S02]  /*0e10*/  LEA.HI.X.SX32 R5, R18, UR13, 0x1, P1 ;  /* 0x0000000d12057c11 */ /* 0x000fe400088f0eff */
[----:B------:R-:W-:Y:S01]  /*0e20*/  LEA.HI.X.SX32 R7, R7, UR13, 0x1, P3 ;  /* 0x0000000d07077c11 */ /* 0x000fe200098f0eff */
[----:B---3--:R-:W-:Y:S01]  /*0e30*/  IMAD R34, R9, R24, RZ ;  /* 0x0000001809227224 */ /* 0x008fe200078e02ff */
[----:B------:R-:W-:Y:S01]  /*0e40*/  LEA R40, P2, R14, UR14, 0x1 ;  /* 0x0000000e0e287c11 */ /* 0x000fe2000f8408ff */
[----:B------:R-:W-:Y:S01]  /*0e50*/  IMAD.SHL.U32 R24, R24, 0x40, RZ ;  /* 0x0000004018187824 */ /* 0x000fe200078e00ff */
[----:B------:R-:W-:Y:S02]  /*0e60*/  LEA R36, P4, R13, UR14, 0x1 ;  /* 0x0000000e0d247c11 */ /* 0x000fe4000f8808ff */
[----:B------:R-:W-:Y:S02]  /*0e70*/  LEA R22, P0, R21, UR12, 0x1 ;  /* 0x0000000c15167c11 */ /* 0x000fe4000f8008ff */
[----:B------:R-:W-:-:S02]  /*0e80*/  LEA R42, P1, R10, UR14, 0x1 ;  /* 0x0000000e0a2a7c11 */ /* 0x000fc4000f8208ff */
[----:B------:R-:W-:Y:S02]  /*0e90*/  LEA R38, P3, R16, UR14, 0x1 ;  /* 0x0000000e10267c11 */ /* 0x000fe4000f8608ff */
[----:B------:R-:W-:Y:S02]  /*0ea0*/  LEA.HI.X.SX32 R41, R14, UR15, 0x1, P2 ;  /* 0x0000000f0e297c11 */ /* 0x000fe400090f0eff */
[----:B------:R-:W-:Y:S02]  /*0eb0*/  CS2R R14, SRZ ;  /* 0x00000000000e7805 */ /* 0x000fe4000001ff00 */
[----:B------:R-:W-:Y:S02]  /*0ec0*/  LEA.HI.X.SX32 R18, R13, UR15, 0x1, P4 ;  /* 0x0000000f0d127c11 */ /* 0x000fe4000a0f0eff */
[----:B------:R-:W-:Y:S02]  /*0ed0*/  CS2R R12, SRZ ;  /* 0x00000000000c7805 */ /* 0x000fe4000001ff00 */
[----:B------:R-:W-:-:S02]  /*0ee0*/  LEA.HI.X.SX32 R43, R10, UR15, 0x1, P1 ;  /* 0x0000000f0a2b7c11 */ /* 0x000fc400088f0eff */
[----:B------:R-:W-:Y:S02]  /*0ef0*/  LEA.HI.X.SX32 R39, R16, UR15, 0x1, P3 ;  /* 0x0000000f10277c11 */ /* 0x000fe400098f0eff */
[----:B------:R-:W-:Y:S02]  /*0f00*/  LEA.HI.X.SX32 R21, R21, UR13, 0x1, P0 ;  /* 0x0000000d15157c11 */ /* 0x000fe400080f0eff */
[----:B------:R-:W-:Y:S02]  /*0f10*/  LOP3.LUT R26, R26, 0x60, RZ, 0xc0, !PT ;  /* 0x000000601a1a7812 */ /* 0x000fe400078ec0ff */
[----:B------:R-:W-:Y:S02]  /*0f20*/  LOP3.LUT R30, R31, 0x40, RZ, 0x3c, !PT ;  /* 0x000000401f1e7812 */ /* 0x000fe400078e3cff */
[----:B0-----:R-:W-:-:S07]  /*0f30*/  LOP3.LUT R27, R28, 0x40, RZ, 0x3c, !PT ;  /* 0x000000401c1b7812 */ /* 0x001fce00078e3cff */
.L_x_1:
[----:B------:R-:W0:Y:S01]  /*0f40*/  S2R R16, SR_TID.X ;  /* 0x0000000000107919 */ /* 0x000e220000002100 */
[----:B------:R-:W-:Y:S02]  /*0f50*/  IADD3 R10, P1, PT, R44, R22, RZ ;  /* 0x000000162c0a7210 */ /* 0x000fe40007f3e0ff */
[----:B------:R-:W-:-:S03]  /*0f60*/  PRMT R37, RZ, 0x7610, R37 ;  /* 0x00007610ff257816 */ /* 0x000fc60000000025 */
[----:B------:R-:W-:Y:S01]  /*0f70*/  IMAD.X R11, R45, 0x1, R21, P1 ;  /* 0x000000012d0b7824 */ /* 0x000fe200008e0615 */
[----:B0-----:R-:W-:-:S04]  /*0f80*/  SHF.R.U32.HI R8, RZ, 0x4, R16 ;  /* 0x00000004ff087819 */ /* 0x001fc80000011610 */
[----:B------:R-:W-:-:S04]  /*0f90*/  SGXT.U32 R8, R8, 0x4 ;  /* 0x000000040808781a */ /* 0x000fc80000000000 */
[C---:B------:R-:W-:Y:S02]  /*0fa0*/  ISETP.GE.AND P0, PT, R8.reuse, UR5, PT ;  /* 0x0000000508007c0c */ /* 0x040fe4000bf06270 */
[----:B------:R-:W-:-:S04]  /*0fb0*/  LOP3.LUT R9, R8, 0x10, RZ, 0xfc, !PT ;  /* 0x0000001008097812 */ /* 0x000fc800078efcff */
[----:B------:R-:W-:Y:S02]  /*0fc0*/  ISETP.GE.AND P1, PT, R9, UR5, PT ;  /* 0x0000000509007c0c */ /* 0x000fe4000bf26270 */
[----:B------:R-:W-:-:S05]  /*0fd0*/  LOP3.LUT R9, R8, 0x20, RZ, 0xfc, !PT ;  /* 0x0000002008097812 */ /* 0x000fca00078efcff */
[----:B------:R0:W2:Y:S01]  /*0fe0*/  @!P0 LDG.E.U16 R37, desc[UR6][R10.64] ;  /* 0x000000060a258981 */ /* 0x0000a2000c1e1500 */
[----:B------:R-:W-:Y:S02]  /*0ff0*/  IADD3 R8, P0, PT, R44, R20, RZ ;  /* 0x000000142c087210 */ /* 0x000fe40007f1e0ff */
[----:B------:R-:W-:Y:S02]  /*1000*/  ISETP.GE.AND P2, PT, R9, UR5, PT ;  /* 0x0000000509007c0c */ /* 0x000fe4000bf46270 */
[----:B------:R-:W-:Y:S01]  /*1010*/  PRMT R19, RZ, 0x7610, R19 ;  /* 0x00007610ff137816 */ /* 0x000fe20000000013 */
[----:B------:R-:W-:Y:S01]  /*1020*/  IMAD.X R9, R45, 0x1, R7, P0 ;  /* 0x000000012d097824 */ /* 0x000fe200000e0607 */
[----:B0-----:R-:W-:-:S04]  /*1030*/  SHF.R.U32.HI R10, RZ, 0x4, R16 ;  /* 0x00000004ff0a7819 */ /* 0x001fc80000011610 */
[----:B------:R0:W3:Y:S01]  /*1040*/  @!P1 LDG.E.U16 R19, desc[UR6][R8.64] ;  /* 0x0000000608139981 */ /* 0x0000e2000c1e1500 */
[----:B------:R-:W-:Y:S01]  /*1050*/  PRMT R17, RZ, 0x7610, R17 ;  /* 0x00007610ff117816 */ /* 0x000fe20000000011 */
[----:B------:R-:W-:Y:S01]  /*1060*/  VIADD R10, R10, 0x30 ;  /* 0x000000300a0a7836 */ /* 0x000fe20000000000 */
[----:B0-----:R-:W-:-:S04]  /*1070*/  IADD3 R8, P0, PT, R44, R4, RZ ;  /* 0x000000042c087210 */ /* 0x001fc80007f1e0ff */
[----:B------:R-:W-:Y:S01]  /*1080*/  ISETP.GE.AND P1, PT, R10, UR5, PT ;  /* 0x000000050a007c0c */ /* 0x000fe2000bf26270 */
[C---:B------:R-:W-:Y:S01]  /*1090*/  IMAD.X R9, R45.reuse, 0x1, R6, P0 ;  /* 0x000000012d097824 */ /* 0x040fe200000e0606 */
[----:B------:R-:W-:Y:S02]  /*10a0*/  IADD3 R10, P0, PT, R44, R3, RZ ;  /* 0x000000032c0a7210 */ /* 0x000fe40007f1e0ff */
[----:B------:R-:W-:Y:S02]  /*10b0*/  PRMT R35, RZ, 0x7610, R35 ;  /* 0x00007610ff237816 */ /* 0x000fe40000000023 */
[----:B------:R-:W4:Y:S01]  /*10c0*/  @!P2 LDG.E.U16 R17, desc[UR6][R8.64] ;  /* 0x000000060811a981 */ /* 0x000f22000c1e1500 */
[----:B------:R-:W-:-:S06]  /*10d0*/  IMAD.X R11, R45, 0x1, R5, P0 ;  /* 0x000000012d0b7824 */ /* 0x000fcc00000e0605 */
[----:B------:R0:W5:Y:S01]  /*10e0*/  @!P1 LDG.E.U16 R35, desc[UR6][R10.64] ;  /* 0x000000060a239981 */ /* 0x000162000c1e1500 */
[----:B------:R-:W-:Y:S01]  /*10f0*/  LOP3.LUT R16, R16, 0x3f, RZ, 0xc0, !PT ;  /* 0x0000003f10107812 */ /* 0x000fe200078ec0ff */
[----:B------:R-:W-:Y:S03]  /*1100*/  BAR.SYNC.DEFER_BLOCKING 0x0 ;  /* 0x0000000000007b1d */ /* 0x000fe60000010000 */
[----:B------:R-:W-:Y:S02]  /*1110*/  ISETP.GE.AND P0, PT, R16, UR5, PT ;  /* 0x0000000510007c0c */ /* 0x000fe4000bf06270 */
[----:B------:R-:W-:Y:S02]  /*1120*/  PRMT R16, RZ, 0x7610, R16 ;  /* 0x00007610ff107816 */ /* 0x000fe40000000010 */
[----:B0-----:R-:W-:Y:S02]  /*1130*/  PRMT R11, RZ, 0x7610, R11 ;  /* 0x00007610ff0b7816 */ /* 0x001fe4000000000b */
[----:B------:R-:W-:Y:S01]  /*1140*/  PRMT R10, RZ, 0x7610, R10 ;  /* 0x00007610ff0a7816 */ /* 0x000fe2000000000a */
[----:B--2---:R0:W-:Y:S02]  /*1150*/  STS.U16 [R32+UR4], R37 ;  /* 0x0000002520007988 */ /* 0x0041e40008000404 */
[----:B0-----:R-:W-:-:S02]  /*1160*/  IMAD.MOV.U32 R37, RZ, RZ, R18 ;  /* 0x000000ffff257224 */ /* 0x001fc400078e0012 */
[----:B------:R-:W-:-:S05]  /*1170*/  IMAD.WIDE R8, R34, 0x2, R36 ;  /* 0x0000000222087825 */ /* 0x000fca00078e0224 */
[----:B------:R0:W2:Y:S04]  /*1180*/  @!P0 LDG.E.U16 R16, desc[UR6][R8.64] ;  /* 0x0000000608108981 */ /* 0x0000a8000c1e1500 */
[----:B---3--:R1:W-:Y:S01]  /*1190*/  STS.U16 [R32+UR4+0x200], R19 ;  /* 0x0002001320007988 */ /* 0x0083e20008000404 */
[----:B0-----:R-:W-:-:S04]  /*11a0*/  IMAD.WIDE R8, R34, 0x2, R38 ;  /* 0x0000000222087825 */ /* 0x001fc800078e0226 */
[C---:B-1----:R-:W-:Y:S01]  /*11b0*/  IMAD.WIDE R18, R34.reuse, 0x2, R40 ;  /* 0x0000000222127825 */ /* 0x042fe200078e0228 */
[----:B------:R0:W3:Y:S04]  /*11c0*/  @!P0 LDG.E.U16 R11, desc[UR6][R8.64] ;  /* 0x00000006080b8981 */ /* 0x0000e8000c1e1500 */
[----:B-----5:R1:W-:Y:S04]  /*11d0*/  STS.U16 [R32+UR4+0x600], R35 ;  /* 0x0006002320007988 */ /* 0x0203e80008000404 */
[----:B------:R-:W5:Y:S01]  /*11e0*/  @!P0 LDG.E.U16 R10, desc[UR6][R18.64] ;  /* 0x00000006120a8981 */ /* 0x000f62000c1e1500 */
[----:B0-----:R-:W-:-:S03]  /*11f0*/  IMAD.WIDE R8, R34, 0x2, R42 ;  /* 0x0000000222087825 */ /* 0x001fc600078e022a */
[----:B----4-:R-:W-:Y:S01]  /*1200*/  STS.U16 [R32+UR4+0x400], R17 ;  /* 0x0004001120007988 */ /* 0x010fe20008000404 */
[----:B-1----:R-:W-:-:S06]  /*1210*/  PRMT R35, RZ, 0x7610, R35 ;  /* 0x00007610ff237816 */ /* 0x002fcc0000000023 */
[----:B------:R-:W4:Y:S01]  /*1220*/  @!P0 LDG.E.U16 R35, desc[UR6][R8.64] ;  /* 0x0000000608238981 */ /* 0x000f22000c1e1500 */
[----:B------:R-:W-:-:S05]  /*1230*/  VIADD R33, R33, 0xffffffff ;  /* 0xffffffff21217836 */ /* 0x000fca0000000000 */
[----:B------:R-:W-:Y:S01]  /*1240*/  ISETP.NE.U32.AND P0, PT, R33, RZ, PT ;  /* 0x000000ff2100720c */ /* 0x000fe20003f05070 */
[----:B------:R-:W-:Y:S01]  /*1250*/  IMAD.WIDE R36, R24, 0x2, R36 ;  /* 0x0000000218247825 */ /* 0x000fe200078e0224 */
[----:B------:R-:W-:-:S03]  /*1260*/  UIADD3 UR5, UPT, UPT, UR5, -0x40, URZ ;  /* 0xffffffc005057890 */ /* 0x000fc6000fffe0ff */
[----:B------:R-:W-:-:S04]  /*1270*/  IMAD.WIDE R42, R24, 0x2, R42 ;  /* 0x00000002182a7825 */ /* 0x000fc800078e022a */
[----:B------:R-:W-:-:S04]  /*1280*/  IMAD.WIDE R40, R24, 0x2, R40 ;  /* 0x0000000218287825 */ /* 0x000fc800078e0228 */
[----:B------:R-:W-:-:S04]  /*1290*/  IMAD.WIDE R38, R24, 0x2, R38 ;  /* 0x0000000218267825 */ /* 0x000fc800078e0226 */
[----:B------:R-:W-:Y:S01]  /*12a0*/  IMAD.WIDE R44, R23, 0x2, R44 ;  /* 0x00000002172c7825 */ /* 0x000fe200078e022c */
[----:B--2---:R-:W-:Y:S04]  /*12b0*/  STS.U16 [R31+UR4+0x800], R16 ;  /* 0x000800101f007988 */ /* 0x004fe80008000404 */
[----:B-----5:R-:W-:Y:S04]  /*12c0*/  STS.U16 [R31+UR4+0xc00], R10 ;  /* 0x000c000a1f007988 */ /* 0x020fe80008000404 */
[----:B---3--:R-:W-:Y:S04]  /*12d0*/  STS.U16 [R30+UR4+0xa00], R11 ;  /* 0x000a000b1e007988 */ /* 0x008fe80008000404 */
[----:B----4-:R-:W-:Y:S01]  /*12e0*/  STS.U16 [R30+UR4+0xe00], R35 ;  /* 0x000e00231e007988 */ /* 0x010fe20008000404 */
[----:B------:R-:W-:Y:S06]  /*12f0*/  BAR.SYNC.DEFER_BLOCKING 0x0 ;  /* 0x0000000000007b1d */ /* 0x000fec0000010000 */
[----:B------:R-:W-:Y:S04]  /*1300*/  LDSM.16.MT88.4 R16, [R29] ;  /* 0x000000001d10783b */ /* 0x000fe80000004200 */
[----:B------:R-:W0:Y:S02]  /*1310*/  LDSM.16.M88.4 R8, [R28+UR4+0x800] ;  /* 0x000800041c08783b */ /* 0x000e240008000200 */
[----:B0-----:R-:W-:Y:S02]  /*1320*/  HMMA.16816.F32 R16, R16, R8, R12 ;  /* 0x000000081010723c */ /* 0x001fe4000000180c */
[----:B------:R-:W0:-:S15]  /*1330*/  LDSM.16.MT88.4 R12, [R29+0x200] ;  /* 0x000200001d0c783b */ /* 0x000e1e0000004200 */
[----:B------:R-:W-:-:S03]  /*1340*/  NOP ;  /* 0x0000000000007918 */ /* 0x000fc60000000000 */
[----:B0-----:R-:W-:Y:S01]  /*1350*/  HMMA.16816.F32 R16, R12, R10, R16 ;  /* 0x0000000a0c10723c */ /* 0x001fe20000001810 */
[----:B------:R-:W-:Y:S04]  /*1360*/  LDSM.16.MT88.4 R8, [R29+0x400] ;  /* 0x000400001d08783b */ /* 0x000fe80000004200 */
[----:B------:R-:W0:-:S15]  /*1370*/  LDSM.16.M88.4 R12, [R27+UR4+0x800] ;  /* 0x000800041b0c783b */ /* 0x000e1e0008000200 */
[----:B0-----:R-:W-:Y:S01]  /*1380*/  HMMA.16816.F32 R8, R8, R12, R16 ;  /* 0x0000000c0808723c */ /* 0x001fe20000001810 */
[----:B------:R-:W0:-:S15]  /*1390*/  LDSM.16.MT88.4 R16, [R29+0x600] ;  /* 0x000600001d10783b */ /* 0x000e1e0000004200 */
[----:B------:R-:W-:-:S04]  /*13a0*/  NOP ;  /* 0x0000000000007918 */ /* 0x000fc80000000000 */
[----:B0-----:R-:W-:Y:S01]  /*13b0*/  HMMA.16816.F32 R12, R16, R14, R8 ;  /* 0x0000000e100c723c */ /* 0x001fe20000001808 */
[----:B------:R-:W-:Y:S01]  /*13c0*/  IMAD.MOV.U32 R18, RZ, RZ, R37 ;  /* 0x000000ffff127224 */ /* 0x000fe200078e0025 */
[----:B------:R-:W-:-:S03]  /*13d0*/  NOP ;  /* 0x0000000000007918 */ /* 0x000fc60000000000 */
[----:B------:R-:W-:-:S15]  /*13e0*/  @P0 BRA `(.L_x_1) ;  /* 0xfffffff800d40947 */ /* 0x000fde000383ffff */
[----:B------:R-:W-:Y:S02]  /*13f0*/  F2FP.F16.F32.PACK_AB R14, R15, R14 ;  /* 0x0000000e0f0e723e */ /* 0x000fe400000000ff */
[----:B------:R-:W-:-:S07]  /*1400*/  F2FP.F16.F32.PACK_AB R5, R13, R12 ;  /* 0x0000000c0d05723e */ /* 0x000fce00000000ff */
.L_x_0:
[----:B------:R-:W0:Y:S01]  /*1410*/  S2R R3, SR_TID.X ;  /* 0x0000000000037919 */ /* 0x000e220000002100 */
[----:B------:R-:W1:Y:S01]  /*1420*/  S2UR UR5, SR_CgaCtaId ;  /* 0x00000000000579c3 */ /* 0x000e620000008800 */
[----:B------:R-:W-:Y:S01]  /*1430*/  UMOV UR4, 0x400 ;  /* 0x0000040000047882 */ /* 0x000fe20000000000 */
[----:B------:R-:W-:-:S06]  /*1440*/  PRMT R13, R5, 0x7610, R13 ;  /* 0x00007610050d7816 */ /* 0x000fcc000000000d */
[----:B------:R-:W-:Y:S01]  /*1450*/  BAR.SYNC.DEFER_BLOCKING 0x0 ;  /* 0x0000000000007b1d */ /* 0x000fe20000010000 */
[----:B------:R-:W-:Y:S02]  /*1460*/  PRMT R8, R5, 0x7632, R8 ;  /* 0x0000763205087816 */ /* 0x000fe40000000008 */
[----:B------:R-:W-:-:S03]  /*1470*/  LOP3.LUT R25, R25, 0x180, RZ, 0xc0, !PT ;  /* 0x0000018019197812 */ /* 0x000fc600078ec0ff */
[----:B------:R-:W2:Y:S01]  /*1480*/  LDCU.128 UR12, c[0x0][0x390] ;  /* 0x00007200ff0c77ac */ /* 0x000ea20008000c00 */
[----:B------:R-:W3:Y:S01]  /*1490*/  LDCU UR8, c[0x0][0x3b4] ;  /* 0x00007680ff0877ac */ /* 0x000ee20008000800 */
[----:B------:R-:W4:Y:S01]  /*14a0*/  LDCU UR9, c[0x0][0x3b8] ;  /* 0x00007700ff0977ac */ /* 0x000f220008000800 */
[----:B-1----:R-:W-:Y:S01]  /*14b0*/  ULEA UR4, UR5, UR4, 0x18 ;  /* 0x0000000405047291 */ /* 0x002fe2000f8ec0ff */
[--C-:B0-----:R-:W-:Y:S01]  /*14c0*/  LOP3.LUT R26, R26, 0x1c, R3.reuse, 0xf8, !PT ;  /* 0x0000001c1a1a7812 */ /* 0x101fe200078ef803 */
[----:B------:R-:W-:Y:S01]  /*14d0*/  IMAD.SHL.U32 R6, R3, 0x4, RZ ;  /* 0x0000000403067824 */ /* 0x000fe200078e00ff */
[--C-:B------:R-:W-:Y:S02]  /*14e0*/  SHF.R.U32.HI R9, RZ, 0x4, R3.reuse ;  /* 0x00000004ff097819 */ /* 0x100fe40000011603 */
[----:B------:R-:W-:Y:S02]  /*14f0*/  SHF.R.U32.HI R7, RZ, 0x4, R3 ;  /* 0x00000004ff077819 */ /* 0x000fe40000011603 */
[----:B------:R-:W-:-:S02]  /*1500*/  LOP3.LUT R26, R26, 0x2, R9, 0xf8, !PT ;  /* 0x000000021a1a7812 */ /* 0x000fc400078ef809 */
[----:B------:R-:W-:Y:S02]  /*1510*/  PRMT R9, R14, 0x7632, R9 ;  /* 0x000076320e097816 */ /* 0x000fe40000000009 */
[----:B------:R-:W-:Y:S01]  /*1520*/  LOP3.LUT R4, R26, 0x40, RZ, 0x3c, !PT ;  /* 0x000000401a047812 */ /* 0x000fe200078e3cff */
[----:B------:R-:W-:Y:S01]  /*1530*/  STS.U16 [R26+UR4], R13 ;  /* 0x0000000d1a007988 */ /* 0x000fe20008000404 */
[----:B------:R-:W-:Y:S02]  /*1540*/  SGXT.U32 R7, R7, 0x4 ;  /* 0x000000040707781a */ /* 0x000fe40000000000 */
[----:B------:R-:W-:Y:S01]  /*1550*/  LOP3.LUT R6, R25, 0x7c, R6, 0xf8, !PT ;  /* 0x0000007c19067812 */ /* 0x000fe200078ef806 */
[----:B------:R0:W-:Y:S01]  /*1560*/  STS.U16 [R4+UR4+0x100], R8 ;  /* 0x0001000804007988 */ /* 0x0001e20008000404 */
[----:B------:R-:W-:Y:S02]  /*1570*/  LOP3.LUT R2, R2, R7, RZ, 0xfc, !PT ;  /* 0x0000000702027212 */ /* 0x000fe400078efcff */
[----:B------:R-:W-:-:S02]  /*1580*/  LOP3.LUT R7, R6, 0x60, R3, 0x78, !PT ;  /* 0x0000006006077812 */ /* 0x000fc400078e7803 */
[C---:B--2---:R-:W-:Y:S02]  /*1590*/  ISETP.GE.AND P0, PT, R2.reuse, UR15, PT ;  /* 0x0000000f02007c0c */ /* 0x044fe4000bf06270 */
[----:B------:R-:W-:Y:S01]  /*15a0*/  SHF.R.U32.HI R5, RZ, 0x6, R3 ;  /* 0x00000006ff057819 */ /* 0x000fe20000011603 */
[----:B----4-:R-:W-:Y:S01]  /*15b0*/  IMAD R3, R2, UR9, RZ ;  /* 0x0000000902037c24 */ /* 0x010fe2000f8e02ff */
[C---:B------:R-:W-:Y:S01]  /*15c0*/  ISETP.LT.AND P0, PT, R0.reuse, UR14, !P0 ;  /* 0x0000000e00007c0c */ /* 0x040fe2000c701270 */
[----:B---3--:R-:W-:Y:S01]  /*15d0*/  IMAD R0, R0, UR8, RZ ;  /* 0x0000000800007c24 */ /* 0x008fe2000f8e02ff */
[C---:B0-----:R-:W-:Y:S02]  /*15e0*/  LOP3.LUT R4, R26.reuse, 0x20, RZ, 0x3c, !PT ;  /* 0x000000201a047812 */ /* 0x041fe400078e3cff */
[----:B------:R-:W-:Y:S01]  /*15f0*/  LOP3.LUT R26, R26, 0x60, RZ, 0x3c, !PT ;  /* 0x000000601a1a7812 */ /* 0x000fe200078e3cff */
[----:B------:R-:W-:Y:S01]  /*1600*/  IMAD.SHL.U32 R2, R0, 0x2, RZ ;  /* 0x0000000200027824 */ /* 0x000fe200078e00ff */
[----:B------:R-:W-:Y:S01]  /*1610*/  LOP3.LUT R6, R5, 0x2, RZ, 0xc0, !PT ;  /* 0x0000000205067812 */ /* 0x000fe200078ec0ff */
[----:B------:R0:W-:Y:S01]  /*1620*/  STS.U16 [R4+UR4+0x80], R14 ;  /* 0x0000800e04007988 */ /* 0x0001e20008000404 */
[----:B------:R-:W-:-:S02]  /*1630*/  IMAD.SHL.U32 R5, R3, 0x2, RZ ;  /* 0x0000000203057824 */ /* 0x000fc400078e00ff */
[----:B------:R-:W-:Y:S01]  /*1640*/  IMAD.HI R0, R0, 0x2, RZ ;  /* 0x0000000200007827 */ /* 0x000fe200078e02ff */
[----:B------:R0:W-:Y:S01]  /*1650*/  STS.U16 [R26+UR4+0x180], R9 ;  /* 0x000180091a007988 */ /* 0x0001e20008000404 */
[----:B------:R-:W-:Y:S02]  /*1660*/  IADD3 R6, PT, PT, R7, UR4, R6 ;  /* 0x0000000407067c10 */ /* 0x000fe4000fffe006 */
[----:B------:R-:W-:Y:S01]  /*1670*/  IMAD.HI R3, R3, 0x2, RZ ;  /* 0x0000000203037827 */ /* 0x000fe200078e02ff */
[----:B------:R-:W-:Y:S01]  /*1680*/  BAR.SYNC.DEFER_BLOCKING 0x0 ;  /* 0x0000000000007b1d */ /* 0x000fe20000010000 */
[----:B------:R-:W-:-:S04]  /*1690*/  IADD3 R2, P1, P2, R5, UR12, R2 ;  /* 0x0000000c05027c10 */ /* 0x000fc8000fa3e002 */
[----:B------:R-:W-:Y:S01]  /*16a0*/  IADD3.X R3, PT, PT, R3, UR13, R0, P1, P2 ;  /* 0x0000000d03037c10 */ /* 0x000fe20008fe4400 */
[----:B0-----:R-:W-:Y:S08]  /*16b0*/  @!P0 EXIT ;  /* 0x000000000000894d */ /* 0x001ff00003800000 */
[----:B------:R-:W0:Y:S04]  /*16c0*/  LDS.U16 R5, [R6] ;  /* 0x0000000006057984 */ /* 0x000e280000000400 */
[----:B0-----:R-:W-:Y:S01]  /*16d0*/  STG.E.U16 desc[UR6][R2.64], R5 ;  /* 0x0000000502007986 */ /* 0x001fe2000c101506 */
[----:B------:R-:W-:Y:S05]  /*16e0*/  EXIT ;  /* 0x000000000000794d */ /* 0x000fea0003800000 */
.L_x_2:
[----:B------:R-:W-:-:S00]  /*16f0*/  BRA `(.L_x_2) ;  /* 0xfffffffc00fc7947 */ /* 0x000fc0000383ffff */
[----:B------:R-:W-:-:S00]  /*1700*/  NOP ;  /* 0x0000000000007918 */ /* 0x000fc00000000000 */
[----:B------:R-:W-:-:S00]  /*1710*/  NOP ;  /* 0x0000000000007918 */ /* 0x000fc00000000000 */
[----:B------:R-:W-:-:S00]  /*1720*/  NOP ;  /* 0x0000000000007918 */ /* 0x000fc00000000000 */
[----:B------:R-:W-:-:S00]  /*1730*/  NOP ;  /* 0x0000000000007918 */ /* 0x000fc00000000000 */
[----:B------:R-:W-:-:S00]  /*1740*/  NOP ;  /* 0x0000000000007918 */ /* 0x000fc00000000000 */
[----:B------:R-:W-:-:S00]  /*1750*/  NOP ;  /* 0x0000000000007918 */ /* 0x000fc00000000000 */
[----:B------:R-:W-:-:S00]  /*1760*/  NOP ;  /* 0x0000000000007918 */ /* 0x000fc00000000000 */
[----:B------:R-:W-:-:S00]  /*1770*/  NOP ;  /* 0x0000000000007918 */ /* 0x000fc00000000000 */
.L_x_3:


//--------------------- .nv.shared.matmul_kernel  --------------------------
	.section	.nv.shared.matmul_kernel,"aw",@nobits
	.sectionflags	@""
	.align	16
	.zero		1024


//--------------------- .nv.shared.reserved.0     --------------------------
	.section	.nv.shared.reserved.0,"aw",@nobits
	.weak		__nv_reservedSMEM_offset_0_alias
	.size		__nv_reservedSMEM_offset_0_alias, 0, 64
	.other		__nv_reservedSMEM_offset_0_alias,@"STO_CUDA_RESERVED_SHARED STV_DEFAULT"
__nv_reservedSMEM_offset_0_alias:
	.zero		0
	.zero		64


//--------------------- .nv.constant0.matmul_kernel --------------------------
	.section	.nv.constant0.matmul_kernel,"a",@progbits
	.sectionflags	@""
	.align	4
.nv.constant0.matmul_kernel:
	.zero		976


//--------------------- SYMBOLS --------------------------

	.type		.nv.reservedSmem.offset0,@object
	.size		.nv.reservedSmem.offset0,0x4
	.type		.nv.reservedSmem.cap,@object
	.size		.nv.reservedSmem.cap,0x4
